//
// Generated by NVIDIA NVVM Compiler
//
// Compiler Build ID: CL-36424714
// Cuda compilation tools, release 13.0, V13.0.88
// Based on NVVM 20.0.0
//

.version 9.0
.target sm_100
.address_size 64

	// .globl	_Z8ranksortPiS_i

.visible .entry _Z8ranksortPiS_i(
	.param .u64 .ptr .align 1 _Z8ranksortPiS_i_param_0,
	.param .u64 .ptr .align 1 _Z8ranksortPiS_i_param_1,
	.param .u32 _Z8ranksortPiS_i_param_2
)
{
	.reg .pred 	%p<71>;
	.reg .b32 	%r<132>;
	.reg .b64 	%rd<25>;

	ld.param.u64 	%rd8, [_Z8ranksortPiS_i_param_0];
	ld.param.u64 	%rd7, [_Z8ranksortPiS_i_param_1];
	ld.param.u32 	%r27, [_Z8ranksortPiS_i_param_2];
	cvta.to.global.u64 	%rd1, %rd8;
	mov.u32 	%r28, %ctaid.x;
	mov.u32 	%r29, %ntid.x;
	mov.u32 	%r30, %tid.x;
	mad.lo.s32 	%r1, %r28, %r29, %r30;
	setp.ge.s32 	%p1, %r1, %r27;
	@%p1 bra 	$L__BB0_16;
	setp.gt.s32 	%p2, %r27, 0;
	@%p2 bra 	$L__BB0_3;
	mul.wide.s32 	%rd10, %r1, 4;
	add.s64 	%rd11, %rd1, %rd10;
	ld.global.u32 	%r131, [%rd11];
	mov.b64 	%rd24, 0;
	bra.uni 	$L__BB0_15;
$L__BB0_3:
	mul.wide.s32 	%rd12, %r1, 4;
	add.s64 	%rd13, %rd1, %rd12;
	ld.global.u32 	%r131, [%rd13];
	and.b32  	%r4, %r27, 7;
	setp.lt.u32 	%p3, %r27, 8;
	mov.b32 	%r125, 0;
	mov.u32 	%r130, %r125;
	@%p3 bra 	$L__BB0_6;
	and.b32  	%r125, %r27, 2147483640;
	add.s64 	%rd23, %rd1, 16;
	mov.b32 	%r119, 0;
	mov.u32 	%r130, %r119;
$L__BB0_5:
	.pragma "nounroll";
	ld.global.u32 	%r34, [%rd23+-16];
	setp.gt.s32 	%p4, %r131, %r34;
	selp.u32 	%r35, 1, 0, %p4;
	add.s32 	%r36, %r130, %r35;
	setp.eq.s32 	%p5, %r131, %r34;
	setp.lt.s32 	%p6, %r119, %r1;
	and.pred  	%p7, %p6, %p5;
	selp.u32 	%r37, 1, 0, %p7;
	add.s32 	%r38, %r36, %r37;
	ld.global.u32 	%r39, [%rd23+-12];
	setp.gt.s32 	%p8, %r131, %r39;
	selp.u32 	%r40, 1, 0, %p8;
	add.s32 	%r41, %r38, %r40;
	setp.eq.s32 	%p9, %r131, %r39;
	add.s32 	%r42, %r119, 1;
	setp.lt.s32 	%p10, %r42, %r1;
	and.pred  	%p11, %p10, %p9;
	selp.u32 	%r43, 1, 0, %p11;
	add.s32 	%r44, %r41, %r43;
	ld.global.u32 	%r45, [%rd23+-8];
	setp.gt.s32 	%p12, %r131, %r45;
	selp.u32 	%r46, 1, 0, %p12;
	add.s32 	%r47, %r44, %r46;
	setp.eq.s32 	%p13, %r131, %r45;
	add.s32 	%r48, %r119, 2;
	setp.lt.s32 	%p14, %r48, %r1;
	and.pred  	%p15, %p14, %p13;
	selp.u32 	%r49, 1, 0, %p15;
	add.s32 	%r50, %r47, %r49;
	ld.global.u32 	%r51, [%rd23+-4];
	setp.gt.s32 	%p16, %r131, %r51;
	selp.u32 	%r52, 1, 0, %p16;
	add.s32 	%r53, %r50, %r52;
	setp.eq.s32 	%p17, %r131, %r51;
	add.s32 	%r54, %r119, 3;
	setp.lt.s32 	%p18, %r54, %r1;
	and.pred  	%p19, %p18, %p17;
	selp.u32 	%r55, 1, 0, %p19;
	add.s32 	%r56, %r53, %r55;
	ld.global.u32 	%r57, [%rd23];
	setp.gt.s32 	%p20, %r131, %r57;
	selp.u32 	%r58, 1, 0, %p20;
	add.s32 	%r59, %r56, %r58;
	setp.eq.s32 	%p21, %r131, %r57;
	add.s32 	%r60, %r119, 4;
	setp.lt.s32 	%p22, %r60, %r1;
	and.pred  	%p23, %p22, %p21;
	selp.u32 	%r61, 1, 0, %p23;
	add.s32 	%r62, %r59, %r61;
	ld.global.u32 	%r63, [%rd23+4];
	setp.gt.s32 	%p24, %r131, %r63;
	selp.u32 	%r64, 1, 0, %p24;
	add.s32 	%r65, %r62, %r64;
	setp.eq.s32 	%p25, %r131, %r63;
	add.s32 	%r66, %r119, 5;
	setp.lt.s32 	%p26, %r66, %r1;
	and.pred  	%p27, %p26, %p25;
	selp.u32 	%r67, 1, 0, %p27;
	add.s32 	%r68, %r65, %r67;
	ld.global.u32 	%r69, [%rd23+8];
	setp.gt.s32 	%p28, %r131, %r69;
	selp.u32 	%r70, 1, 0, %p28;
	add.s32 	%r71, %r68, %r70;
	setp.eq.s32 	%p29, %r131, %r69;
	add.s32 	%r72, %r119, 6;
	setp.lt.s32 	%p30, %r72, %r1;
	and.pred  	%p31, %p30, %p29;
	selp.u32 	%r73, 1, 0, %p31;
	add.s32 	%r74, %r71, %r73;
	ld.global.u32 	%r75, [%rd23+12];
	setp.gt.s32 	%p32, %r131, %r75;
	selp.u32 	%r76, 1, 0, %p32;
	add.s32 	%r77, %r74, %r76;
	setp.eq.s32 	%p33, %r131, %r75;
	add.s32 	%r78, %r119, 7;
	setp.lt.s32 	%p34, %r78, %r1;
	and.pred  	%p35, %p34, %p33;
	selp.u32 	%r79, 1, 0, %p35;
	add.s32 	%r130, %r77, %r79;
	add.s64 	%rd23, %rd23, 32;
	add.s32 	%r119, %r119, 8;
	setp.ne.s32 	%p36, %r119, %r125;
	@%p36 bra 	$L__BB0_5;
$L__BB0_6:
	setp.eq.s32 	%p37, %r4, 0;
	@%p37 bra 	$L__BB0_14;
	and.b32  	%r13, %r27, 3;
	setp.lt.u32 	%p38, %r4, 4;
	@%p38 bra 	$L__BB0_9;
	mul.wide.u32 	%rd14, %r125, 4;
	add.s64 	%rd15, %rd1, %rd14;
	ld.global.u32 	%r81, [%rd15];
	setp.gt.s32 	%p39, %r131, %r81;
	selp.u32 	%r82, 1, 0, %p39;
	add.s32 	%r83, %r130, %r82;
	setp.eq.s32 	%p40, %r131, %r81;
	setp.lt.s32 	%p41, %r125, %r1;
	and.pred  	%p42, %p41, %p40;
	selp.u32 	%r84, 1, 0, %p42;
	add.s32 	%r85, %r83, %r84;
	add.s32 	%r86, %r125, 1;
	ld.global.u32 	%r87, [%rd15+4];
	setp.gt.s32 	%p43, %r131, %r87;
	selp.u32 	%r88, 1, 0, %p43;
	add.s32 	%r89, %r85, %r88;
	setp.eq.s32 	%p44, %r131, %r87;
	setp.lt.s32 	%p45, %r86, %r1;
	and.pred  	%p46, %p45, %p44;
	selp.u32 	%r90, 1, 0, %p46;
	add.s32 	%r91, %r89, %r90;
	add.s32 	%r92, %r125, 2;
	ld.global.u32 	%r93, [%rd15+8];
	setp.gt.s32 	%p47, %r131, %r93;
	selp.u32 	%r94, 1, 0, %p47;
	add.s32 	%r95, %r91, %r94;
	setp.eq.s32 	%p48, %r131, %r93;
	setp.lt.s32 	%p49, %r92, %r1;
	and.pred  	%p50, %p49, %p48;
	selp.u32 	%r96, 1, 0, %p50;
	add.s32 	%r97, %r95, %r96;
	add.s32 	%r98, %r125, 3;
	ld.global.u32 	%r99, [%rd15+12];
	setp.gt.s32 	%p51, %r131, %r99;
	selp.u32 	%r100, 1, 0, %p51;
	add.s32 	%r101, %r97, %r100;
	setp.eq.s32 	%p52, %r131, %r99;
	setp.lt.s32 	%p53, %r98, %r1;
	and.pred  	%p54, %p53, %p52;
	selp.u32 	%r102, 1, 0, %p54;
	add.s32 	%r130, %r101, %r102;
	add.s32 	%r125, %r125, 4;
$L__BB0_9:
	setp.eq.s32 	%p55, %r13, 0;
	@%p55 bra 	$L__BB0_14;
	setp.eq.s32 	%p56, %r13, 1;
	@%p56 bra 	$L__BB0_12;
	mul.wide.u32 	%rd16, %r125, 4;
	add.s64 	%rd17, %rd1, %rd16;
	ld.global.u32 	%r104, [%rd17];
	setp.gt.s32 	%p57, %r131, %r104;
	selp.u32 	%r105, 1, 0, %p57;
	add.s32 	%r106, %r130, %r105;
	setp.eq.s32 	%p58, %r131, %r104;
	setp.lt.s32 	%p59, %r125, %r1;
	and.pred  	%p60, %p59, %p58;
	selp.u32 	%r107, 1, 0, %p60;
	add.s32 	%r108, %r106, %r107;
	add.s32 	%r109, %r125, 1;
	ld.global.u32 	%r110, [%rd17+4];
	setp.gt.s32 	%p61, %r131, %r110;
	selp.u32 	%r111, 1, 0, %p61;
	add.s32 	%r112, %r108, %r111;
	setp.eq.s32 	%p62, %r131, %r110;
	setp.lt.s32 	%p63, %r109, %r1;
	and.pred  	%p64, %p63, %p62;
	selp.u32 	%r113, 1, 0, %p64;
	add.s32 	%r130, %r112, %r113;
	add.s32 	%r125, %r125, 2;
$L__BB0_12:
	and.b32  	%r114, %r27, 1;
	setp.eq.b32 	%p65, %r114, 1;
	not.pred 	%p66, %p65;
	@%p66 bra 	$L__BB0_14;
	mul.wide.u32 	%rd18, %r125, 4;
	add.s64 	%rd19, %rd1, %rd18;
	ld.global.u32 	%r115, [%rd19];
	setp.gt.s32 	%p67, %r131, %r115;
	selp.u32 	%r116, 1, 0, %p67;
	add.s32 	%r117, %r130, %r116;
	setp.eq.s32 	%p68, %r131, %r115;
	setp.lt.s32 	%p69, %r125, %r1;
	and.pred  	%p70, %p69, %p68;
	selp.u32 	%r118, 1, 0, %p70;
	add.s32 	%r130, %r117, %r118;
$L__BB0_14:
	cvt.s64.s32 	%rd24, %r130;
$L__BB0_15:
	cvta.to.global.u64 	%rd20, %rd7;
	shl.b64 	%rd21, %rd24, 2;
	add.s64 	%rd22, %rd20, %rd21;
	st.global.u32 	[%rd22], %r131;
$L__BB0_16:
	ret;

}


// ===== COMPILED SASS (sm_100) =====

	.target	sm_100

	.elftype	@"ET_EXEC"


//--------------------- .note.nv.tkinfo           --------------------------
	.section	.note.nv.tkinfo,"",@"SHT_NOTE"
	.sectionflags	@"SHF_NOTE_NV_TKINFO"
	.tkinfo
        /*0018*/ 	.word	0x00000002
        /*0030*/ 	.string	""
        /*0030*/ 	.string	"ptxas"
        /*0030*/ 	.string	"Cuda compilation tools, release 13.0, V13.0.88"
        /*0030*/ 	.string	"Build cuda_13.0.r13.0/compiler.36424714_0"
        /*0030*/ 	.string	"-arch sm_100 -m 64 "



//--------------------- .note.nv.cuinfo           --------------------------
	.section	.note.nv.cuinfo,"",@"SHT_NOTE"
	.sectionflags	@"SHF_NOTE_NV_CUINFO"
        /*0018*/ 	.short	0x0002
        /*001a*/ 	.short	0x0064
        /*001c*/ 	.short	0x0082
	.zero		2


//--------------------- .nv.info                  --------------------------
	.section	.nv.info,"",@"SHT_CUDA_INFO"
	.align	4


	//----- nvinfo : EIATTR_REGCOUNT
	.align		4
        /*0000*/ 	.byte	0x04, 0x2f
        /*0002*/ 	.short	(.L_1 - .L_0)
	.align		4
.L_0:
        /*0004*/ 	.word	index@(_Z8ranksortPiS_i)
        /*0008*/ 	.word	0x0000001c


	//----- nvinfo : EIATTR_FRAME_SIZE
	.align		4
.L_1:
        /*000c*/ 	.byte	0x04, 0x11
        /*000e*/ 	.short	(.L_3 - .L_2)
	.align		4
.L_2:
        /*0010*/ 	.word	index@(_Z8ranksortPiS_i)
        /*0014*/ 	.word	0x00000000


	//----- nvinfo : EIATTR_MIN_STACK_SIZE
	.align		4
.L_3:
        /*0018*/ 	.byte	0x04, 0x12
        /*001a*/ 	.short	(.L_5 - .L_4)
	.align		4
.L_4:
        /*001c*/ 	.word	index@(_Z8ranksortPiS_i)
        /*0020*/ 	.word	0x00000000
.L_5:


//--------------------- .nv.compat                --------------------------
	.section	.nv.compat,"",@"SHT_CUDA_COMPAT_INFO"
	.align	4
        /*0000*/ 	.byte	0x02, 0x09, 0x00, 0x00, 0x02, 0x02, 0x01, 0x00, 0x02, 0x05, 0x05, 0x00, 0x03, 0x07, 0x01, 0x01
        /*0010*/ 	.byte	0x02, 0x03, 0x00, 0x00, 0x02, 0x06, 0x01, 0x00, 0x04, 0x0b, 0x08, 0x00, 0x09, 0x00, 0x00, 0x00
        /*0020*/ 	.byte	0x00, 0x00, 0x00, 0x00


//--------------------- .nv.info._Z8ranksortPiS_i --------------------------
	.section	.nv.info._Z8ranksortPiS_i,"",@"SHT_CUDA_INFO"
	.sectionflags	@""
	.align	4


	//----- nvinfo : EIATTR_CUDA_API_VERSION
	.align		4
        /*0000*/ 	.byte	0x04, 0x37
        /*0002*/ 	.short	(.L_7 - .L_6)
.L_6:
        /*0004*/ 	.word	0x00000082


	//----- nvinfo : EIATTR_KPARAM_INFO
	.align		4
.L_7:
        /*0008*/ 	.byte	0x04, 0x17
        /*000a*/ 	.short	(.L_9 - .L_8)
.L_8:
        /*000c*/ 	.word	0x00000000
        /*0010*/ 	.short	0x0002
        /*0012*/ 	.short	0x0010
        /*0014*/ 	.byte	0x00, 0xf0, 0x11, 0x00


	//----- nvinfo : EIATTR_KPARAM_INFO
	.align		4
.L_9:
        /*0018*/ 	.byte	0x04, 0x17
        /*001a*/ 	.short	(.L_11 - .L_10)
.L_10:
        /*001c*/ 	.word	0x00000000
        /*0020*/ 	.short	0x0001
        /*0022*/ 	.short	0x0008
        /*0024*/ 	.byte	0x00, 0xf5, 0x21, 0x00


	//----- nvinfo : EIATTR_KPARAM_INFO
	.align		4
.L_11:
        /*0028*/ 	.byte	0x04, 0x17
        /*002a*/ 	.short	(.L_13 - .L_12)
.L_12:
        /*002c*/ 	.word	0x00000000
        /*0030*/ 	.short	0x0000
        /*0032*/ 	.short	0x0000
        /*0034*/ 	.byte	0x00, 0xf5, 0x21, 0x00


	//----- nvinfo : EIATTR_SPARSE_MMA_MASK
	.align		4
.L_13:
        /*0038*/ 	.byte	0x03, 0x50
        /*003a*/ 	.short	0x0000


	//----- nvinfo : EIATTR_MAXREG_COUNT
	.align		4
        /*003c*/ 	.byte	0x03, 0x1b
        /*003e*/ 	.short	0x00ff


	//----- nvinfo : EIATTR_MERCURY_ISA_VERSION
	.align		4
        /*0040*/ 	.byte	0x03, 0x5f
        /*0042*/ 	.short	0x0101


	//----- nvinfo : EIATTR_VRC_CTA_INIT_COUNT
	.align		4
        /*0044*/ 	.byte	0x02, 0x4a
	.zero		1
	.zero		1


	//----- nvinfo : EIATTR_EXIT_INSTR_OFFSETS
	.align		4
        /*0048*/ 	.byte	0x04, 0x1c
        /*004a*/ 	.short	(.L_15 - .L_14)


	//   ....[0]....
.L_14:
        /*004c*/ 	.word	0x00000070


	//   ....[1]....
        /*0050*/ 	.word	0x00000c40


	//----- nvinfo : EIATTR_CBANK_PARAM_SIZE
	.align		4
.L_15:
        /*0054*/ 	.byte	0x03, 0x19
        /*0056*/ 	.short	0x0014


	//----- nvinfo : EIATTR_PARAM_CBANK
	.align		4
        /*0058*/ 	.byte	0x04, 0x0a
        /*005a*/ 	.short	(.L_17 - .L_16)
	.align		4
.L_16:
        /*005c*/ 	.word	index@(.nv.constant0._Z8ranksortPiS_i)
        /*0060*/ 	.short	0x0380
        /*0062*/ 	.short	0x0014


	//----- nvinfo : EIATTR_SW_WAR
	.align		4
.L_17:
        /*0064*/ 	.byte	0x04, 0x36
        /*0066*/ 	.short	(.L_19 - .L_18)
.L_18:
        /*0068*/ 	.word	0x00000008
.L_19:


//--------------------- .nv.callgraph             --------------------------
	.section	.nv.callgraph,"",@"SHT_CUDA_CALLGRAPH"
	.align	4
	.sectionentsize	8
	.align		4
        /*0000*/ 	.word	0x00000000
	.align		4
        /*0004*/ 	.word	0xffffffff
	.align		4
        /*0008*/ 	.word	0x00000000
	.align		4
        /*000c*/ 	.word	0xfffffffe
	.align		4
        /*0010*/ 	.word	0x00000000
	.align		4
        /*0014*/ 	.word	0xfffffffd
	.align		4
        /*0018*/ 	.word	0x00000000
	.align		4
        /*001c*/ 	.word	0xfffffffc


//--------------------- .text._Z8ranksortPiS_i    --------------------------
	.section	.text._Z8ranksortPiS_i,"ax",@progbits
	.align	128
        .global         _Z8ranksortPiS_i
        .type           _Z8ranksortPiS_i,@function
        .size           _Z8ranksortPiS_i,(.L_x_7 - _Z8ranksortPiS_i)
        .other          _Z8ranksortPiS_i,@"STO_CUDA_ENTRY STV_DEFAULT"
_Z8ranksortPiS_i:
.text._Z8ranksortPiS_i:
[----:B------:R-:W-:Y:S01]  /*0000*/  LDC R1, c[0x0][0x37c] ;  /* 0x0000df00ff017b82 */ /* 0x000fe20000000800 */
[----:B------:R-:W0:Y:S07]  /*0010*/  S2R R0, SR_TID.X ;  /* 0x0000000000007919 */ /* 0x000e2e0000002100 */
[----:B------:R-:W0:Y:S08]  /*0020*/  S2UR UR4, SR_CTAID.X ;  /* 0x00000000000479c3 */ /* 0x000e300000002500 */
[----:B------:R-:W0:Y:S08]  /*0030*/  LDC R7, c[0x0][0x360] ;  /* 0x0000d800ff077b82 */ /* 0x000e300000000800 */
[----:B------:R-:W1:Y:S01]  /*0040*/  LDC R6, c[0x0][0x390] ;  /* 0x0000e400ff067b82 */ /* 0x000e620000000800 */
[----:B0-----:R-:W-:-:S05]  /*0050*/  IMAD R7, R7, UR4, R0 ;  /* 0x0000000407077c24 */ /* 0x001fca000f8e0200 */
[----:B-1----:R-:W-:-:S13]  /*0060*/  ISETP.GE.AND P0, PT, R7, R6, PT ;  /* 0x000000060700720c */ /* 0x002fda0003f06270 */
[----:B------:R-:W-:Y:S05]  /*0070*/  @P0 EXIT ;  /* 0x000000000000094d */ /* 0x000fea0003800000 */
[----:B------:R-:W-:Y:S01]  /*0080*/  ISETP.GT.AND P0, PT, R6, RZ, PT ;  /* 0x000000ff0600720c */ /* 0x000fe20003f04270 */
[----:B------:R-:W0:-:S12]  /*0090*/  LDCU.64 UR6, c[0x0][0x358] ;  /* 0x00006b00ff0677ac */ /* 0x000e180008000a00 */
[----:B------:R-:W-:Y:S05]  /*00a0*/  @P0 BRA `(.L_x_0) ;  /* 0x0000000000140947 */ /* 0x000fea0003800000 */
[----:B------:R-:W1:Y:S02]  /*00b0*/  LDC.64 R2, c[0x0][0x380] ;  /* 0x0000e000ff027b82 */ /* 0x000e640000000a00 */
[----:B-1----:R-:W-:-:S05]  /*00c0*/  IMAD.WIDE R2, R7, 0x4, R2 ;  /* 0x0000000407027825 */ /* 0x002fca00078e0202 */
[----:B0-----:R0:W5:Y:S01]  /*00d0*/  LDG.E R0, desc[UR6][R2.64] ;  /* 0x0000000602007981 */ /* 0x001162000c1e1900 */
[----:B------:R-:W-:Y:S01]  /*00e0*/  CS2R R10, SRZ ;  /* 0x00000000000a7805 */ /* 0x000fe2000001ff00 */
[----:B------:R-:W-:Y:S06]  /*00f0*/  BRA `(.L_x_1) ;  /* 0x0000000800c07947 */ /* 0x000fec0003800000 */
.L_x_0:
[----:B------:R-:W1:Y:S01]  /*0100*/  LDC.64 R2, c[0x0][0x380] ;  /* 0x0000e000ff027b82 */ /* 0x000e620000000a00 */
[C---:B------:R-:W-:Y:S02]  /*0110*/  ISETP.GE.U32.AND P0, PT, R6.reuse, 0x8, PT ;  /* 0x000000080600780c */ /* 0x040fe40003f06070 */
[----:B------:R-:W-:Y:S01]  /*0120*/  LOP3.LUT R9, R6, 0x7, RZ, 0xc0, !PT ;  /* 0x0000000706097812 */ /* 0x000fe200078ec0ff */
[----:B------:R-:W-:Y:S02]  /*0130*/  IMAD.MOV.U32 R8, RZ, RZ, RZ ;  /* 0x000000ffff087224 */ /* 0x000fe400078e00ff */
[----:B------:R-:W-:Y:S01]  /*0140*/  IMAD.MOV.U32 R10, RZ, RZ, RZ ;  /* 0x000000ffff0a7224 */ /* 0x000fe200078e00ff */
[----:B------:R-:W-:Y:S01]  /*0150*/  ISETP.NE.AND P1, PT, R9, RZ, PT ;  /* 0x000000ff0900720c */ /* 0x000fe20003f25270 */
[----:B-1----:R-:W-:-:S05]  /*0160*/  IMAD.WIDE R4, R7, 0x4, R2 ;  /* 0x0000000407047825 */ /* 0x002fca00078e0202 */
[----:B0-----:R0:W5:Y:S01]  /*0170*/  LDG.E R0, desc[UR6][R4.64] ;  /* 0x0000000604007981 */ /* 0x001162000c1e1900 */
[----:B------:R-:W-:Y:S06]  /*0180*/  @!P0 BRA `(.L_x_2) ;  /* 0x0000000400508947 */ /* 0x000fec0003800000 */
[----:B------:R-:W1:Y:S01]  /*0190*/  LDCU.64 UR4, c[0x0][0x380] ;  /* 0x00007000ff0477ac */ /* 0x000e620008000a00 */
[----:B------:R-:W-:Y:S01]  /*01a0*/  LOP3.LUT R8, R6, 0x7ffffff8, RZ, 0xc0, !PT ;  /* 0x7ffffff806087812 */ /* 0x000fe200078ec0ff */
[----:B------:R-:W-:Y:S01]  /*01b0*/  IMAD.MOV.U32 R10, RZ, RZ, RZ ;  /* 0x000000ffff0a7224 */ /* 0x000fe200078e00ff */
[----:B-1----:R-:W-:-:S04]  /*01c0*/  UIADD3 UR4, UP0, UPT, UR4, 0x10, URZ ;  /* 0x0000001004047890 */ /* 0x002fc8000ff1e0ff */
[----:B------:R-:W-:Y:S02]  /*01d0*/  UIADD3.X UR5, UPT, UPT, URZ, UR5, URZ, UP0, !UPT ;  /* 0x00000005ff057290 */ /* 0x000fe400087fe4ff */
[----:B0-----:R-:W-:Y:S01]  /*01e0*/  IMAD.U32 R4, RZ, RZ, UR4 ;  /* 0x00000004ff047e24 */ /* 0x001fe2000f8e00ff */
[----:B------:R-:W-:-:S03]  /*01f0*/  UMOV UR4, URZ ;  /* 0x000000ff00047c82 */ /* 0x000fc60008000000 */
[----:B------:R-:W-:-:S07]  /*0200*/  IMAD.U32 R5, RZ, RZ, UR5 ;  /* 0x00000005ff057e24 */ /* 0x000fce000f8e00ff */
.L_x_3:
[----:B------:R-:W2:Y:S04]  /*0210*/  LDG.E R15, desc[UR6][R4.64+-0x10] ;  /* 0xfffff006040f7981 */ /* 0x000ea8000c1e1900 */
[----:B------:R-:W3:Y:S04]  /*0220*/  LDG.E R17, desc[UR6][R4.64+-0xc] ;  /* 0xfffff40604117981 */ /* 0x000ee8000c1e1900 */
[----:B------:R-:W4:Y:S04]  /*0230*/  LDG.E R19, desc[UR6][R4.64+-0x8] ;  /* 0xfffff80604137981 */ /* 0x000f28000c1e1900 */
[----:B------:R-:W4:Y:S04]  /*0240*/  LDG.E R21, desc[UR6][R4.64+-0x4] ;  /* 0xfffffc0604157981 */ /* 0x000f28000c1e1900 */
[----:B------:R-:W4:Y:S04]  /*0250*/  LDG.E R23, desc[UR6][R4.64] ;  /* 0x0000000604177981 */ /* 0x000f28000c1e1900 */
[----:B------:R-:W4:Y:S04]  /*0260*/  LDG.E R25, desc[UR6][R4.64+0x4] ;  /* 0x0000040604197981 */ /* 0x000f28000c1e1900 */
[----:B------:R-:W4:Y:S04]  /*0270*/  LDG.E R13, desc[UR6][R4.64+0x8] ;  /* 0x00000806040d7981 */ /* 0x000f28000c1e1900 */
[----:B------:R-:W4:Y:S01]  /*0280*/  LDG.E R11, desc[UR6][R4.64+0xc] ;  /* 0x00000c06040b7981 */ /* 0x000f22000c1e1900 */
[----:B------:R-:W-:Y:S01]  /*0290*/  VIADD R12, R10, 0x1 ;  /* 0x000000010a0c7836 */ /* 0x000fe20000000000 */
[----:B------:R-:W-:Y:S01]  /*02a0*/  UIADD3 UR5, UPT, UPT, UR4, 0x1, URZ ;  /* 0x0000000104057890 */ /* 0x000fe2000fffe0ff */
[----:B--2--5:R-:W-:-:S02]  /*02b0*/  ISETP.GT.AND P2, PT, R0, R15, PT ;  /* 0x0000000f0000720c */ /* 0x024fc40003f44270 */
[C---:B------:R-:W-:Y:S02]  /*02c0*/  ISETP.NE.AND P0, PT, R0.reuse, R15, PT ;  /* 0x0000000f0000720c */ /* 0x040fe40003f05270 */
[----:B---3--:R-:W-:Y:S02]  /*02d0*/  ISETP.GT.AND P3, PT, R0, R17, PT ;  /* 0x000000110000720c */ /* 0x008fe40003f64270 */
[----:B------:R-:W-:-:S07]  /*02e0*/  ISETP.GT.AND P0, PT, R7, UR4, !P0 ;  /* 0x0000000407007c0c */ /* 0x000fce000c704270 */
[----:B------:R-:W-:Y:S01]  /*02f0*/  @!P2 IMAD.MOV R12, RZ, RZ, R10 ;  /* 0x000000ffff0ca224 */ /* 0x000fe200078e020a */
[----:B------:R-:W-:-:S03]  /*0300*/  ISETP.NE.AND P2, PT, R0, R17, PT ;  /* 0x000000110000720c */ /* 0x000fc60003f45270 */
[----:B------:R-:W-:Y:S02]  /*0310*/  VIADD R10, R12, 0x1 ;  /* 0x000000010c0a7836 */ /* 0x000fe40000000000 */
[----:B------:R-:W-:Y:S01]  /*0320*/  @!P0 IMAD.MOV R10, RZ, RZ, R12 ;  /* 0x000000ffff0a8224 */ /* 0x000fe200078e020c */
[----:B------:R-:W-:Y:S01]  /*0330*/  ISETP.GT.AND P0, PT, R7, UR5, !P2 ;  /* 0x0000000507007c0c */ /* 0x000fe2000d704270 */
[----:B------:R-:W-:Y:S01]  /*0340*/  UIADD3 UR5, UPT, UPT, UR4, 0x2, URZ ;  /* 0x0000000204057890 */ /* 0x000fe2000fffe0ff */
[-C--:B----4-:R-:W-:Y:S01]  /*0350*/  ISETP.NE.AND P2, PT, R0, R19.reuse, PT ;  /* 0x000000130000720c */ /* 0x090fe20003f45270 */
[C---:B------:R-:W-:Y:S01]  /*0360*/  VIADD R12, R10.reuse, 0x1 ;  /* 0x000000010a0c7836 */ /* 0x040fe20000000000 */
[----:B------:R-:W-:Y:S02]  /*0370*/  @!P3 IADD3 R12, PT, PT, R10, RZ, RZ ;  /* 0x000000ff0a0cb210 */ /* 0x000fe40007ffe0ff */
[----:B------:R-:W-:-:S03]  /*0380*/  ISETP.GT.AND P3, PT, R0, R19, PT ;  /* 0x000000130000720c */ /* 0x000fc60003f64270 */
[----:B------:R-:W-:-:S04]  /*0390*/  VIADD R10, R12, 0x1 ;  /* 0x000000010c0a7836 */ /* 0x000fc80000000000 */
[----:B------:R-:W-:Y:S01]  /*03a0*/  @!P0 IMAD.MOV R10, RZ, RZ, R12 ;  /* 0x000000ffff0a8224 */ /* 0x000fe200078e020c */
[----:B------:R-:W-:Y:S01]  /*03b0*/  ISETP.GT.AND P0, PT, R7, UR5, !P2 ;  /* 0x0000000507007c0c */ /* 0x000fe2000d704270 */
[----:B------:R-:W-:Y:S01]  /*03c0*/  UIADD3 UR5, UPT, UPT, UR4, 0x3, URZ ;  /* 0x0000000304057890 */ /* 0x000fe2000fffe0ff */
[-C--:B------:R-:W-:Y:S01]  /*03d0*/  ISETP.NE.AND P2, PT, R0, R21.reuse, PT ;  /* 0x000000150000720c */ /* 0x080fe20003f45270 */
[----:B------:R-:W-:Y:S02]  /*03e0*/  VIADD R12, R10, 0x1 ;  /* 0x000000010a0c7836 */ /* 0x000fe40000000000 */
[----:B------:R-:W-:Y:S01]  /*03f0*/  @!P3 IMAD.MOV R12, RZ, RZ, R10 ;  /* 0x000000ffff0cb224 */ /* 0x000fe200078e020a */
        /* <DEDUP_REMOVED lines=10> */
[----:B------:R-:W-:Y:S02]  /*04a0*/  @!P0 IADD3 R10, PT, PT, R12, RZ, RZ ;  /* 0x000000ff0c0a8210 */ /* 0x000fe40007ffe0ff */
        /* <DEDUP_REMOVED lines=19> */
[C---:B------:R-:W-:Y:S01]  /*05e0*/  VIADD R12, R10.reuse, 0x1 ;  /* 0x000000010a0c7836 */ /* 0x040fe20000000000 */
[----:B------:R-:W-:Y:S01]  /*05f0*/  UIADD3 UR4, UPT, UPT, UR4, 0x8, URZ ;  /* 0x0000000804047890 */ /* 0x000fe2000fffe0ff */
[----:B------:R-:W-:Y:S02]  /*0600*/  @!P3 IADD3 R12, PT, PT, R10, RZ, RZ ;  /* 0x000000ff0a0cb210 */ /* 0x000fe40007ffe0ff */
[----:B------:R-:W-:-:S03]  /*0610*/  ISETP.GT.AND P3, PT, R0, R11, PT ;  /* 0x0000000b0000720c */ /* 0x000fc60003f64270 */
[----:B------:R-:W-:-:S03]  /*0620*/  VIADD R10, R12, 0x1 ;  /* 0x000000010c0a7836 */ /* 0x000fc60000000000 */
[----:B------:R-:W-:Y:S01]  /*0630*/  @!P0 IMAD.MOV R10, RZ, RZ, R12 ;  /* 0x000000ffff0a8224 */ /* 0x000fe200078e020c */
[----:B------:R-:W-:Y:S02]  /*0640*/  ISETP.GT.AND P0, PT, R7, UR5, !P2 ;  /* 0x0000000507007c0c */ /* 0x000fe4000d704270 */
[----:B------:R-:W-:Y:S01]  /*0650*/  ISETP.NE.AND P2, PT, R8, UR4, PT ;  /* 0x0000000408007c0c */ /* 0x000fe2000bf45270 */
[----:B------:R-:W-:-:S03]  /*0660*/  VIADD R11, R10, 0x1 ;  /* 0x000000010a0b7836 */ /* 0x000fc60000000000 */
[----:B------:R-:W-:Y:S01]  /*0670*/  @!P3 IMAD.MOV R11, RZ, RZ, R10 ;  /* 0x000000ffff0bb224 */ /* 0x000fe200078e020a */
[----:B------:R-:W-:-:S03]  /*0680*/  IADD3 R4, P3, PT, R4, 0x20, RZ ;  /* 0x0000002004047810 */ /* 0x000fc60007f7e0ff */
[----:B------:R-:W-:Y:S02]  /*0690*/  VIADD R10, R11, 0x1 ;  /* 0x000000010b0a7836 */ /* 0x000fe40000000000 */
[----:B------:R-:W-:Y:S02]  /*06a0*/  IMAD.X R5, RZ, RZ, R5, P3 ;  /* 0x000000ffff057224 */ /* 0x000fe400018e0605 */
[----:B------:R-:W-:Y:S01]  /*06b0*/  @!P0 IMAD.MOV R10, RZ, RZ, R11 ;  /* 0x000000ffff0a8224 */ /* 0x000fe200078e020b */
[----:B------:R-:W-:Y:S06]  /*06c0*/  @P2 BRA `(.L_x_3) ;  /* 0xfffffff800d02947 */ /* 0x000fec000383ffff */
.L_x_2:
[----:B------:R-:W-:Y:S05]  /*06d0*/  @!P1 BRA `(.L_x_4) ;  /* 0x0000000400449947 */ /* 0x000fea0003800000 */
[----:B------:R-:W-:Y:S02]  /*06e0*/  ISETP.GE.U32.AND P0, PT, R9, 0x4, PT ;  /* 0x000000040900780c */ /* 0x000fe40003f06070 */
[----:B------:R-:W-:-:S04]  /*06f0*/  LOP3.LUT R14, R6, 0x3, RZ, 0xc0, !PT ;  /* 0x00000003060e7812 */ /* 0x000fc800078ec0ff */
[----:B------:R-:W-:-:S07]  /*0700*/  ISETP.NE.AND P1, PT, R14, RZ, PT ;  /* 0x000000ff0e00720c */ /* 0x000fce0003f25270 */
[----:B------:R-:W-:Y:S06]  /*0710*/  @!P0 BRA `(.L_x_5) ;  /* 0x0000000000948947 */ /* 0x000fec0003800000 */
[----:B0-----:R-:W-:-:S05]  /*0720*/  IMAD.WIDE.U32 R4, R8, 0x4, R2 ;  /* 0x0000000408047825 */ /* 0x001fca00078e0002 */
[----:B------:R-:W2:Y:S04]  /*0730*/  LDG.E R9, desc[UR6][R4.64] ;  /* 0x0000000604097981 */ /* 0x000ea8000c1e1900 */
[----:B------:R-:W3:Y:S04]  /*0740*/  LDG.E R11, desc[UR6][R4.64+0x4] ;  /* 0x00000406040b7981 */ /* 0x000ee8000c1e1900 */
[----:B------:R-:W4:Y:S04]  /*0750*/  LDG.E R13, desc[UR6][R4.64+0x8] ;  /* 0x00000806040d7981 */ /* 0x000f28000c1e1900 */
[----:B------:R0:W4:Y:S01]  /*0760*/  LDG.E R15, desc[UR6][R4.64+0xc] ;  /* 0x00000c06040f7981 */ /* 0x000122000c1e1900 */
[----:B------:R-:W-:-:S02]  /*0770*/  VIADD R12, R8, 0x1 ;  /* 0x00000001080c7836 */ /* 0x000fc40000000000 */
[----:B0-----:R-:W-:Y:S01]  /*0780*/  VIADD R4, R8, 0x2 ;  /* 0x0000000208047836 */ /* 0x001fe20000000000 */
[CC--:B--2--5:R-:W-:Y:S02]  /*0790*/  ISETP.GT.AND P2, PT, R0.reuse, R9.reuse, PT ;  /* 0x000000090000720c */ /* 0x0e4fe40003f44270 */
[----:B------:R-:W-:Y:S01]  /*07a0*/  ISETP.NE.AND P0, PT, R0, R9, PT ;  /* 0x000000090000720c */ /* 0x000fe20003f05270 */
[----:B------:R-:W-:Y:S01]  /*07b0*/  VIADD R9, R10, 0x1 ;  /* 0x000000010a097836 */ /* 0x000fe20000000000 */
[----:B---3--:R-:W-:Y:S02]  /*07c0*/  ISETP.GT.AND P3, PT, R0, R11, PT ;  /* 0x0000000b0000720c */ /* 0x008fe40003f64270 */
[----:B------:R-:W-:-:S07]  /*07d0*/  ISETP.LT.AND P0, PT, R8, R7, !P0 ;  /* 0x000000070800720c */ /* 0x000fce0004701270 */
[----:B------:R-:W-:Y:S02]  /*07e0*/  @!P2 IADD3 R9, PT, PT, R10, RZ, RZ ;  /* 0x000000ff0a09a210 */ /* 0x000fe40007ffe0ff */
[----:B------:R-:W-:-:S03]  /*07f0*/  ISETP.NE.AND P2, PT, R0, R11, PT ;  /* 0x0000000b0000720c */ /* 0x000fc60003f45270 */
[----:B------:R-:W-:Y:S02]  /*0800*/  VIADD R10, R9, 0x1 ;  /* 0x00000001090a7836 */ /* 0x000fe40000000000 */
[----:B------:R-:W-:Y:S01]  /*0810*/  @!P0 IMAD.MOV R10, RZ, RZ, R9 ;  /* 0x000000ffff0a8224 */ /* 0x000fe200078e0209 */
[----:B------:R-:W-:Y:S02]  /*0820*/  ISETP.LT.AND P0, PT, R12, R7, !P2 ;  /* 0x000000070c00720c */ /* 0x000fe40005701270 */
[-C--:B----4-:R-:W-:Y:S01]  /*0830*/  ISETP.NE.AND P2, PT, R0, R13.reuse, PT ;  /* 0x0000000d0000720c */ /* 0x090fe20003f45270 */
[----:B------:R-:W-:Y:S02]  /*0840*/  VIADD R5, R10, 0x1 ;  /* 0x000000010a057836 */ /* 0x000fe40000000000 */
[----:B------:R-:W-:Y:S01]  /*0850*/  @!P3 IMAD.MOV R5, RZ, RZ, R10 ;  /* 0x000000ffff05b224 */ /* 0x000fe200078e020a */
[----:B------:R-:W-:-:S03]  /*0860*/  ISETP.GT.AND P3, PT, R0, R13, PT ;  /* 0x0000000d0000720c */ /* 0x000fc60003f64270 */
[----:B------:R-:W-:-:S04]  /*0870*/  VIADD R9, R5, 0x1 ;  /* 0x0000000105097836 */ /* 0x000fc80000000000 */
[----:B------:R-:W-:Y:S01]  /*0880*/  @!P0 IMAD.MOV R9, RZ, RZ, R5 ;  /* 0x000000ffff098224 */ /* 0x000fe200078e0205 */
[----:B------:R-:W-:Y:S01]  /*0890*/  ISETP.LT.AND P0, PT, R4, R7, !P2 ;  /* 0x000000070400720c */ /* 0x000fe20005701270 */
[----:B------:R-:W-:Y:S01]  /*08a0*/  VIADD R4, R8, 0x3 ;  /* 0x0000000308047836 */ /* 0x000fe20000000000 */
[-C--:B------:R-:W-:Y:S01]  /*08b0*/  ISETP.NE.AND P2, PT, R0, R15.reuse, PT ;  /* 0x0000000f0000720c */ /* 0x080fe20003f45270 */
[----:B------:R-:W-:Y:S01]  /*08c0*/  VIADD R8, R8, 0x4 ;  /* 0x0000000408087836 */ /* 0x000fe20000000000 */
[----:B------:R-:W-:Y:S01]  /*08d0*/  IADD3 R5, PT, PT, R9, 0x1, RZ ;  /* 0x0000000109057810 */ /* 0x000fe20007ffe0ff */
[----:B------:R-:W-:Y:S01]  /*08e0*/  @!P3 IMAD.MOV R5, RZ, RZ, R9 ;  /* 0x000000ffff05b224 */ /* 0x000fe200078e0209 */
[----:B------:R-:W-:-:S03]  /*08f0*/  ISETP.GT.AND P3, PT, R0, R15, PT ;  /* 0x0000000f0000720c */ /* 0x000fc60003f64270 */
[----:B------:R-:W-:-:S04]  /*0900*/  VIADD R9, R5, 0x1 ;  /* 0x0000000105097836 */ /* 0x000fc80000000000 */
[----:B------:R-:W-:Y:S01]  /*0910*/  @!P0 IMAD.MOV R9, RZ, RZ, R5 ;  /* 0x000000ffff098224 */ /* 0x000fe200078e0205 */
[----:B------:R-:W-:-:S03]  /*0920*/  ISETP.LT.AND P0, PT, R4, R7, !P2 ;  /* 0x000000070400720c */ /* 0x000fc60005701270 */
[----:B------:R-:W-:Y:S02]  /*0930*/  VIADD R4, R9, 0x1 ;  /* 0x0000000109047836 */ /* 0x000fe40000000000 */
[----:B------:R-:W-:-:S04]  /*0940*/  @!P3 IMAD.MOV R4, RZ, RZ, R9 ;  /* 0x000000ffff04b224 */ /* 0x000fc800078e0209 */
[----:B------:R-:W-:-:S04]  /*0950*/  VIADD R10, R4, 0x1 ;  /* 0x00000001040a7836 */ /* 0x000fc80000000000 */
[----:B------:R-:W-:-:S07]  /*0960*/  @!P0 IADD3 R10, PT, PT, R4, RZ, RZ ;  /* 0x000000ff040a8210 */ /* 0x000fce0007ffe0ff */
.L_x_5:
[----:B------:R-:W-:Y:S05]  /*0970*/  @!P1 BRA `(.L_x_4) ;  /* 0x00000000009c9947 */ /* 0x000fea0003800000 */
[----:B------:R-:W-:-:S13]  /*0980*/  ISETP.NE.AND P1, PT, R14, 0x1, PT ;  /* 0x000000010e00780c */ /* 0x000fda0003f25270 */
[----:B0-----:R-:W-:-:S05]  /*0990*/  @P1 IMAD.WIDE.U32 R4, R8, 0x4, R2 ;  /* 0x0000000408041825 */ /* 0x001fca00078e0002 */
[----:B------:R-:W2:Y:S01]  /*09a0*/  @P1 LDG.E R9, desc[UR6][R4.64] ;  /* 0x0000000604091981 */ /* 0x000ea2000c1e1900 */
[----:B------:R-:W-:-:S03]  /*09b0*/  LOP3.LUT R6, R6, 0x1, RZ, 0xc0, !PT ;  /* 0x0000000106067812 */ /* 0x000fc600078ec0ff */
[----:B------:R-:W3:Y:S01]  /*09c0*/  @P1 LDG.E R11, desc[UR6][R4.64+0x4] ;  /* 0x00000406040b1981 */ /* 0x000ee2000c1e1900 */
[----:B------:R-:W-:Y:S01]  /*09d0*/  ISETP.NE.U32.AND P2, PT, R6, 0x1, PT ;  /* 0x000000010600780c */ /* 0x000fe20003f45070 */
[----:B------:R-:W-:Y:S02]  /*09e0*/  @P1 VIADD R12, R8, 0x1 ;  /* 0x00000001080c1836 */ /* 0x000fe40000000000 */
[----:B------:R-:W-:Y:S01]  /*09f0*/  @P1 VIADD R6, R10, 0x1 ;  /* 0x000000010a061836 */ /* 0x000fe20000000000 */
[----:B--2--5:R-:W-:-:S04]  /*0a00*/  @P1 ISETP.NE.AND P0, PT, R0, R9, PT ;  /* 0x000000090000120c */ /* 0x024fc80003f05270 */
[C---:B------:R-:W-:Y:S01]  /*0a10*/  @P1 ISETP.LT.AND P3, PT, R8.reuse, R7, !P0 ;  /* 0x000000070800120c */ /* 0x040fe20004761270 */
[----:B------:R-:W-:-:S04]  /*0a20*/  @P1 VIADD R8, R8, 0x2 ;  /* 0x0000000208081836 */ /* 0x000fc80000000000 */
[----:B------:R-:W-:-:S06]  /*0a30*/  @!P2 IMAD.WIDE.U32 R2, R8, 0x4, R2 ;  /* 0x000000040802a825 */ /* 0x000fcc00078e0002 */
[----:B------:R0:W2:Y:S01]  /*0a40*/  @!P2 LDG.E R3, desc[UR6][R2.64] ;  /* 0x000000060203a981 */ /* 0x0000a2000c1e1900 */
[C---:B------:R-:W-:Y:S02]  /*0a50*/  ISETP.GT.OR P4, PT, R0.reuse, R9, !P1 ;  /* 0x000000090000720c */ /* 0x040fe40004f84670 */
[----:B------:R-:W-:Y:S02]  /*0a60*/  PLOP3.LUT P0, PT, PT, PT, PT, 0x80, 0x8 ;  /* 0x000000000008781c */ /* 0x000fe40003f0f070 */
[----:B------:R-:W-:Y:S02]  /*0a70*/  @P1 PLOP3.LUT P0, PT, P3, PT, PT, 0x80, 0x8 ;  /* 0x000000000008181c */ /* 0x000fe40001f0f070 */
[----:B---3--:R-:W-:-:S07]  /*0a80*/  ISETP.GT.OR P3, PT, R0, R11, !P1 ;  /* 0x0000000b0000720c */ /* 0x008fce0004f64670 */
[----:B------:R-:W-:-:S04]  /*0a90*/  @!P4 IMAD.MOV R6, RZ, RZ, R10 ;  /* 0x000000ffff06c224 */ /* 0x000fc800078e020a */
[----:B------:R-:W-:Y:S02]  /*0aa0*/  @P1 VIADD R4, R6, 0x1 ;  /* 0x0000000106041836 */ /* 0x000fe40000000000 */
[----:B------:R-:W-:Y:S01]  /*0ab0*/  @!P0 IMAD.MOV R4, RZ, RZ, R6 ;  /* 0x000000ffff048224 */ /* 0x000fe200078e0206 */
[----:B------:R-:W-:-:S03]  /*0ac0*/  @P1 ISETP.NE.AND P0, PT, R0, R11, PT ;  /* 0x0000000b0000120c */ /* 0x000fc60003f05270 */
[----:B0-----:R-:W-:Y:S01]  /*0ad0*/  @P1 VIADD R2, R4, 0x1 ;  /* 0x0000000104021836 */ /* 0x001fe20000000000 */
[----:B------:R-:W-:Y:S01]  /*0ae0*/  @P1 ISETP.LT.AND P4, PT, R12, R7, !P0 ;  /* 0x000000070c00120c */ /* 0x000fe20004781270 */
[----:B------:R-:W-:Y:S01]  /*0af0*/  @!P3 IMAD.MOV R2, RZ, RZ, R4 ;  /* 0x000000ffff02b224 */ /* 0x000fe200078e0204 */
[----:B------:R-:W-:Y:S02]  /*0b00*/  PLOP3.LUT P0, PT, PT, PT, PT, 0x80, 0x8 ;  /* 0x000000000008781c */ /* 0x000fe40003f0f070 */
[----:B------:R-:W-:Y:S02]  /*0b10*/  @P1 PLOP3.LUT P0, PT, P4, PT, PT, 0x80, 0x8 ;  /* 0x000000000008181c */ /* 0x000fe4000270f070 */
[----:B------:R-:W-:-:S11]  /*0b20*/  @P1 IADD3 R4, PT, PT, R2, 0x1, RZ ;  /* 0x0000000102041810 */ /* 0x000fd60007ffe0ff */
[----:B------:R-:W-:-:S04]  /*0b30*/  @!P0 IMAD.MOV R4, RZ, RZ, R2 ;  /* 0x000000ffff048224 */ /* 0x000fc800078e0202 */
[----:B------:R-:W-:-:S04]  /*0b40*/  @P1 IMAD.MOV.U32 R10, RZ, RZ, R4 ;  /* 0x000000ffff0a1224 */ /* 0x000fc800078e0004 */
[----:B------:R-:W-:Y:S01]  /*0b50*/  @!P2 VIADD R2, R10, 0x1 ;  /* 0x000000010a02a836 */ /* 0x000fe20000000000 */
[CC--:B--2---:R-:W-:Y:S02]  /*0b60*/  @!P2 ISETP.NE.AND P0, PT, R0.reuse, R3.reuse, PT ;  /* 0x000000030000a20c */ /* 0x0c4fe40003f05270 */
[----:B------:R-:W-:Y:S02]  /*0b70*/  ISETP.GT.OR P3, PT, R0, R3, P2 ;  /* 0x000000030000720c */ /* 0x000fe40001764670 */
[----:B------:R-:W-:Y:S02]  /*0b80*/  @!P2 ISETP.LT.AND P1, PT, R8, R7, !P0 ;  /* 0x000000070800a20c */ /* 0x000fe40004721270 */
[----:B------:R-:W-:Y:S02]  /*0b90*/  PLOP3.LUT P0, PT, PT, PT, PT, 0x80, 0x8 ;  /* 0x000000000008781c */ /* 0x000fe40003f0f070 */
[----:B------:R-:W-:-:S07]  /*0ba0*/  @!P2 PLOP3.LUT P0, PT, P1, PT, PT, 0x80, 0x8 ;  /* 0x000000000008a81c */ /* 0x000fce0000f0f070 */
[----:B------:R-:W-:-:S04]  /*0bb0*/  @!P3 IMAD.MOV R2, RZ, RZ, R10 ;  /* 0x000000ffff02b224 */ /* 0x000fc800078e020a */
[----:B------:R-:W-:Y:S02]  /*0bc0*/  @!P2 VIADD R3, R2, 0x1 ;  /* 0x000000010203a836 */ /* 0x000fe40000000000 */
[----:B------:R-:W-:-:S04]  /*0bd0*/  @!P0 IMAD.MOV R3, RZ, RZ, R2 ;  /* 0x000000ffff038224 */ /* 0x000fc800078e0202 */
[----:B------:R-:W-:-:S07]  /*0be0*/  @!P2 IMAD.MOV.U32 R10, RZ, RZ, R3 ;  /* 0x000000ffff0aa224 */ /* 0x000fce00078e0003 */
.L_x_4:
[----:B------:R-:W-:-:S07]  /*0bf0*/  SHF.R.S32.HI R11, RZ, 0x1f, R10 ;  /* 0x0000001fff0b7819 */ /* 0x000fce000001140a */
.L_x_1:
[----:B------:R-:W0:Y:S02]  /*0c00*/  LDCU.64 UR4, c[0x0][0x388] ;  /* 0x00007100ff0477ac */ /* 0x000e240008000a00 */
[----:B0-----:R-:W-:-:S04]  /*0c10*/  LEA R2, P0, R10, UR4, 0x2 ;  /* 0x000000040a027c11 */ /* 0x001fc8000f8010ff */
[----:B------:R-:W-:-:S05]  /*0c20*/  LEA.HI.X R3, R10, UR5, R11, 0x2, P0 ;  /* 0x000000050a037c11 */ /* 0x000fca00080f140b */
[----:B-----5:R-:W-:Y:S01]  /*0c30*/  STG.E desc[UR6][R2.64], R0 ;  /* 0x0000000002007986 */ /* 0x020fe2000c101906 */
[----:B------:R-:W-:Y:S05]  /*0c40*/  EXIT ;  /* 0x000000000000794d */ /* 0x000fea0003800000 */
.L_x_6:
[----:B------:R-:W-:-:S00]  /*0c50*/  BRA `(.L_x_6) ;  /* 0xfffffffc00fc7947 */ /* 0x000fc0000383ffff */
[----:B------:R-:W-:-:S00]  /*0c60*/  NOP ;  /* 0x0000000000007918 */ /* 0x000fc00000000000 */
        /* <DEDUP_REMOVED lines=9> */
.L_x_7:


//--------------------- .nv.shared.reserved.0     --------------------------
	.section	.nv.shared.reserved.0,"aw",@nobits
	.weak		__nv_reservedSMEM_offset_0_alias
	.size		__nv_reservedSMEM_offset_0_alias, 0, 64
	.other		__nv_reservedSMEM_offset_0_alias,@"STO_CUDA_RESERVED_SHARED STV_DEFAULT"
__nv_reservedSMEM_offset_0_alias:
	.zero		0
	.zero		64


//--------------------- .nv.constant0._Z8ranksortPiS_i --------------------------
	.section	.nv.constant0._Z8ranksortPiS_i,"a",@progbits
	.sectionflags	@""
	.align	4
.nv.constant0._Z8ranksortPiS_i:
	.zero		916


//--------------------- SYMBOLS --------------------------

	.type		.nv.reservedSmem.offset0,@object
	.size		.nv.reservedSmem.offset0,0x4
